//
// Generated by NVIDIA NVVM Compiler
//
// Compiler Build ID: CL-36424714
// Cuda compilation tools, release 13.0, V13.0.88
// Based on NVVM 20.0.0
//

.version 9.0
.target sm_100
.address_size 64

	// .globl	_Z15distance_kernelP6float2Pfi
.func  (.param .b64 func_retval0) __internal_accurate_pow
(
	.param .b64 __internal_accurate_pow_param_0
)
;

.visible .entry _Z15distance_kernelP6float2Pfi(
	.param .u64 .ptr .align 1 _Z15distance_kernelP6float2Pfi_param_0,
	.param .u64 .ptr .align 1 _Z15distance_kernelP6float2Pfi_param_1,
	.param .u32 _Z15distance_kernelP6float2Pfi_param_2
)
{
	.reg .pred 	%p<28>;
	.reg .b32 	%r<40>;
	.reg .b32 	%f<4>;
	.reg .b64 	%rd<9>;
	.reg .b64 	%fd<38>;

	ld.param.u64 	%rd1, [_Z15distance_kernelP6float2Pfi_param_0];
	ld.param.u64 	%rd2, [_Z15distance_kernelP6float2Pfi_param_1];
	ld.param.u32 	%r6, [_Z15distance_kernelP6float2Pfi_param_2];
	mov.u32 	%r7, %ctaid.x;
	mov.u32 	%r8, %ntid.x;
	mov.u32 	%r9, %tid.x;
	mad.lo.s32 	%r1, %r7, %r8, %r9;
	setp.ge.s32 	%p1, %r1, %r6;
	@%p1 bra 	$L__BB0_16;
	cvta.to.global.u64 	%rd3, %rd1;
	mul.wide.s32 	%rd4, %r1, 8;
	add.s64 	%rd5, %rd3, %rd4;
	ld.global.v2.f32 	{%f1, %f2}, [%rd5];
	cvt.f64.f32 	%fd1, %f1;
	{
	.reg .b32 %temp; 
	mov.b64 	{%temp, %r2}, %fd1;
	}
	mov.f64 	%fd18, 0d4000000000000000;
	{
	.reg .b32 %temp; 
	mov.b64 	{%temp, %r10}, %fd18;
	}
	and.b32  	%r4, %r10, 2146435072;
	setp.eq.s32 	%p2, %r4, 1062207488;
	abs.f64 	%fd2, %fd1;
	{ // callseq 0, 0
	.param .b64 param0;
	st.param.f64 	[param0], %fd2;
	.param .b64 retval0;
	call.uni (retval0), 
	__internal_accurate_pow, 
	(
	param0
	);
	ld.param.f64 	%fd19, [retval0];
	} // callseq 0
	setp.lt.s32 	%p3, %r2, 0;
	neg.f64 	%fd21, %fd19;
	selp.f64 	%fd22, %fd21, %fd19, %p2;
	selp.f64 	%fd35, %fd22, %fd19, %p3;
	setp.neu.f32 	%p4, %f1, 0f00000000;
	@%p4 bra 	$L__BB0_3;
	setp.eq.s32 	%p5, %r4, 1062207488;
	selp.b32 	%r11, %r2, 0, %p5;
	setp.lt.s32 	%p6, %r10, 0;
	or.b32  	%r12, %r11, 2146435072;
	selp.b32 	%r13, %r12, %r11, %p6;
	mov.b32 	%r14, 0;
	mov.b64 	%fd35, {%r14, %r13};
$L__BB0_3:
	add.f64 	%fd23, %fd1, 0d4000000000000000;
	{
	.reg .b32 %temp; 
	mov.b64 	{%temp, %r15}, %fd23;
	}
	and.b32  	%r16, %r15, 2146435072;
	setp.ne.s32 	%p7, %r16, 2146435072;
	@%p7 bra 	$L__BB0_8;
	setp.num.f32 	%p8, %f1, %f1;
	@%p8 bra 	$L__BB0_6;
	mov.f64 	%fd24, 0d4000000000000000;
	add.rn.f64 	%fd35, %fd1, %fd24;
	bra.uni 	$L__BB0_8;
$L__BB0_6:
	setp.neu.f64 	%p9, %fd2, 0d7FF0000000000000;
	@%p9 bra 	$L__BB0_8;
	setp.lt.s32 	%p10, %r2, 0;
	setp.eq.s32 	%p11, %r4, 1062207488;
	setp.lt.s32 	%p12, %r10, 0;
	selp.b32 	%r18, 0, 2146435072, %p12;
	and.b32  	%r19, %r10, 2147483647;
	setp.ne.s32 	%p13, %r19, 1071644672;
	or.b32  	%r20, %r18, -2147483648;
	selp.b32 	%r21, %r20, %r18, %p13;
	selp.b32 	%r22, %r21, %r18, %p11;
	selp.b32 	%r23, %r22, %r18, %p10;
	mov.b32 	%r24, 0;
	mov.b64 	%fd35, {%r24, %r23};
$L__BB0_8:
	setp.eq.s32 	%p14, %r4, 1062207488;
	setp.eq.f32 	%p15, %f1, 0f3F800000;
	selp.f64 	%fd9, 0d3FF0000000000000, %fd35, %p15;
	cvt.f64.f32 	%fd10, %f2;
	{
	.reg .b32 %temp; 
	mov.b64 	{%temp, %r5}, %fd10;
	}
	abs.f64 	%fd11, %fd10;
	{ // callseq 1, 0
	.param .b64 param0;
	st.param.f64 	[param0], %fd11;
	.param .b64 retval0;
	call.uni (retval0), 
	__internal_accurate_pow, 
	(
	param0
	);
	ld.param.f64 	%fd25, [retval0];
	} // callseq 1
	setp.lt.s32 	%p16, %r5, 0;
	neg.f64 	%fd27, %fd25;
	selp.f64 	%fd28, %fd27, %fd25, %p14;
	selp.f64 	%fd37, %fd28, %fd25, %p16;
	setp.neu.f32 	%p17, %f2, 0f00000000;
	@%p17 bra 	$L__BB0_10;
	setp.eq.s32 	%p18, %r4, 1062207488;
	selp.b32 	%r26, %r5, 0, %p18;
	setp.lt.s32 	%p19, %r10, 0;
	or.b32  	%r27, %r26, 2146435072;
	selp.b32 	%r28, %r27, %r26, %p19;
	mov.b32 	%r29, 0;
	mov.b64 	%fd37, {%r29, %r28};
$L__BB0_10:
	add.f64 	%fd29, %fd10, 0d4000000000000000;
	{
	.reg .b32 %temp; 
	mov.b64 	{%temp, %r30}, %fd29;
	}
	and.b32  	%r31, %r30, 2146435072;
	setp.ne.s32 	%p20, %r31, 2146435072;
	@%p20 bra 	$L__BB0_15;
	setp.num.f32 	%p21, %f2, %f2;
	@%p21 bra 	$L__BB0_13;
	mov.f64 	%fd30, 0d4000000000000000;
	add.rn.f64 	%fd37, %fd10, %fd30;
	bra.uni 	$L__BB0_15;
$L__BB0_13:
	setp.neu.f64 	%p22, %fd11, 0d7FF0000000000000;
	@%p22 bra 	$L__BB0_15;
	setp.lt.s32 	%p23, %r5, 0;
	setp.eq.s32 	%p24, %r4, 1062207488;
	setp.lt.s32 	%p25, %r10, 0;
	selp.b32 	%r33, 0, 2146435072, %p25;
	and.b32  	%r34, %r10, 2147483647;
	setp.ne.s32 	%p26, %r34, 1071644672;
	or.b32  	%r35, %r33, -2147483648;
	selp.b32 	%r36, %r35, %r33, %p26;
	selp.b32 	%r37, %r36, %r33, %p24;
	selp.b32 	%r38, %r37, %r33, %p23;
	mov.b32 	%r39, 0;
	mov.b64 	%fd37, {%r39, %r38};
$L__BB0_15:
	setp.eq.f32 	%p27, %f2, 0f3F800000;
	selp.f64 	%fd31, 0d3FF0000000000000, %fd37, %p27;
	add.f64 	%fd32, %fd9, %fd31;
	sqrt.rn.f64 	%fd33, %fd32;
	cvt.rn.f32.f64 	%f3, %fd33;
	cvta.to.global.u64 	%rd6, %rd2;
	mul.wide.s32 	%rd7, %r1, 4;
	add.s64 	%rd8, %rd6, %rd7;
	st.global.f32 	[%rd8], %f3;
$L__BB0_16:
	ret;

}
.func  (.param .b64 func_retval0) __internal_accurate_pow(
	.param .b64 __internal_accurate_pow_param_0
)
{
	.reg .pred 	%p<8>;
	.reg .b32 	%r<49>;
	.reg .b32 	%f<3>;
	.reg .b64 	%fd<109>;

	ld.param.f64 	%fd10, [__internal_accurate_pow_param_0];
	{
	.reg .b32 %temp; 
	mov.b64 	{%temp, %r46}, %fd10;
	}
	{
	.reg .b32 %temp; 
	mov.b64 	{%r45, %temp}, %fd10;
	}
	shr.u32 	%r47, %r46, 20;
	setp.gt.u32 	%p1, %r46, 1048575;
	@%p1 bra 	$L__BB1_2;
	mul.f64 	%fd11, %fd10, 0d4350000000000000;
	{
	.reg .b32 %temp; 
	mov.b64 	{%temp, %r46}, %fd11;
	}
	{
	.reg .b32 %temp; 
	mov.b64 	{%r45, %temp}, %fd11;
	}
	shr.u32 	%r16, %r46, 20;
	add.s32 	%r47, %r16, -54;
$L__BB1_2:
	add.s32 	%r48, %r47, -1023;
	and.b32  	%r17, %r46, -2146435073;
	or.b32  	%r18, %r17, 1072693248;
	mov.b64 	%fd107, {%r45, %r18};
	setp.lt.u32 	%p2, %r18, 1073127583;
	@%p2 bra 	$L__BB1_4;
	{
	.reg .b32 %temp; 
	mov.b64 	{%r19, %temp}, %fd107;
	}
	{
	.reg .b32 %temp; 
	mov.b64 	{%temp, %r20}, %fd107;
	}
	add.s32 	%r21, %r20, -1048576;
	mov.b64 	%fd107, {%r19, %r21};
	add.s32 	%r48, %r47, -1022;
$L__BB1_4:
	add.f64 	%fd12, %fd107, 0dBFF0000000000000;
	add.f64 	%fd13, %fd107, 0d3FF0000000000000;
	rcp.approx.ftz.f64 	%fd14, %fd13;
	neg.f64 	%fd15, %fd13;
	fma.rn.f64 	%fd16, %fd15, %fd14, 0d3FF0000000000000;
	fma.rn.f64 	%fd17, %fd16, %fd16, %fd16;
	fma.rn.f64 	%fd18, %fd17, %fd14, %fd14;
	mul.f64 	%fd19, %fd12, %fd18;
	fma.rn.f64 	%fd20, %fd12, %fd18, %fd19;
	mul.f64 	%fd21, %fd20, %fd20;
	fma.rn.f64 	%fd22, %fd21, 0d3EB0F5FF7D2CAFE2, 0d3ED0F5D241AD3B5A;
	fma.rn.f64 	%fd23, %fd22, %fd21, 0d3EF3B20A75488A3F;
	fma.rn.f64 	%fd24, %fd23, %fd21, 0d3F1745CDE4FAECD5;
	fma.rn.f64 	%fd25, %fd24, %fd21, 0d3F3C71C7258A578B;
	fma.rn.f64 	%fd26, %fd25, %fd21, 0d3F6249249242B910;
	fma.rn.f64 	%fd27, %fd26, %fd21, 0d3F89999999999DFB;
	sub.f64 	%fd28, %fd12, %fd20;
	add.f64 	%fd29, %fd28, %fd28;
	neg.f64 	%fd30, %fd20;
	fma.rn.f64 	%fd31, %fd30, %fd12, %fd29;
	mul.f64 	%fd32, %fd18, %fd31;
	fma.rn.f64 	%fd33, %fd21, %fd27, 0d3FB5555555555555;
	mov.f64 	%fd34, 0d3FB5555555555555;
	sub.f64 	%fd35, %fd34, %fd33;
	fma.rn.f64 	%fd36, %fd21, %fd27, %fd35;
	add.f64 	%fd37, %fd36, 0dBC46A4CB00B9E7B0;
	add.f64 	%fd38, %fd33, %fd37;
	sub.f64 	%fd39, %fd33, %fd38;
	add.f64 	%fd40, %fd37, %fd39;
	mul.rn.f64 	%fd41, %fd20, %fd20;
	neg.f64 	%fd42, %fd41;
	fma.rn.f64 	%fd43, %fd20, %fd20, %fd42;
	{
	.reg .b32 %temp; 
	mov.b64 	{%r22, %temp}, %fd32;
	}
	{
	.reg .b32 %temp; 
	mov.b64 	{%temp, %r23}, %fd32;
	}
	add.s32 	%r24, %r23, 1048576;
	mov.b64 	%fd44, {%r22, %r24};
	fma.rn.f64 	%fd45, %fd20, %fd44, %fd43;
	mul.rn.f64 	%fd46, %fd41, %fd20;
	neg.f64 	%fd47, %fd46;
	fma.rn.f64 	%fd48, %fd41, %fd20, %fd47;
	fma.rn.f64 	%fd49, %fd41, %fd32, %fd48;
	fma.rn.f64 	%fd50, %fd45, %fd20, %fd49;
	mul.rn.f64 	%fd51, %fd38, %fd46;
	neg.f64 	%fd52, %fd51;
	fma.rn.f64 	%fd53, %fd38, %fd46, %fd52;
	fma.rn.f64 	%fd54, %fd38, %fd50, %fd53;
	fma.rn.f64 	%fd55, %fd40, %fd46, %fd54;
	add.f64 	%fd56, %fd51, %fd55;
	sub.f64 	%fd57, %fd51, %fd56;
	add.f64 	%fd58, %fd55, %fd57;
	add.f64 	%fd59, %fd20, %fd56;
	sub.f64 	%fd60, %fd20, %fd59;
	add.f64 	%fd61, %fd56, %fd60;
	add.f64 	%fd62, %fd58, %fd61;
	add.f64 	%fd63, %fd32, %fd62;
	add.f64 	%fd64, %fd59, %fd63;
	sub.f64 	%fd65, %fd59, %fd64;
	add.f64 	%fd66, %fd63, %fd65;
	xor.b32  	%r25, %r48, -2147483648;
	mov.b32 	%r26, 1127219200;
	mov.b64 	%fd67, {%r25, %r26};
	mov.b32 	%r27, -2147483648;
	mov.b64 	%fd68, {%r27, %r26};
	sub.f64 	%fd69, %fd67, %fd68;
	fma.rn.f64 	%fd70, %fd69, 0d3FE62E42FEFA39EF, %fd64;
	fma.rn.f64 	%fd71, %fd69, 0dBFE62E42FEFA39EF, %fd70;
	sub.f64 	%fd72, %fd71, %fd64;
	sub.f64 	%fd73, %fd66, %fd72;
	fma.rn.f64 	%fd74, %fd69, 0d3C7ABC9E3B39803F, %fd73;
	add.f64 	%fd75, %fd70, %fd74;
	sub.f64 	%fd76, %fd70, %fd75;
	add.f64 	%fd77, %fd74, %fd76;
	mov.f64 	%fd78, 0d4000000000000000;
	{
	.reg .b32 %temp; 
	mov.b64 	{%temp, %r28}, %fd78;
	}
	{
	.reg .b32 %temp; 
	mov.b64 	{%r29, %temp}, %fd78;
	}
	shl.b32 	%r30, %r28, 1;
	setp.gt.u32 	%p3, %r30, -33554433;
	and.b32  	%r31, %r28, -15728641;
	selp.b32 	%r32, %r31, %r28, %p3;
	mov.b64 	%fd79, {%r29, %r32};
	mul.rn.f64 	%fd80, %fd75, %fd79;
	neg.f64 	%fd81, %fd80;
	fma.rn.f64 	%fd82, %fd75, %fd79, %fd81;
	fma.rn.f64 	%fd83, %fd77, %fd79, %fd82;
	add.f64 	%fd4, %fd80, %fd83;
	sub.f64 	%fd84, %fd80, %fd4;
	add.f64 	%fd5, %fd83, %fd84;
	fma.rn.f64 	%fd85, %fd4, 0d3FF71547652B82FE, 0d4338000000000000;
	{
	.reg .b32 %temp; 
	mov.b64 	{%r13, %temp}, %fd85;
	}
	mov.f64 	%fd86, 0dC338000000000000;
	add.rn.f64 	%fd87, %fd85, %fd86;
	fma.rn.f64 	%fd88, %fd87, 0dBFE62E42FEFA39EF, %fd4;
	fma.rn.f64 	%fd89, %fd87, 0dBC7ABC9E3B39803F, %fd88;
	fma.rn.f64 	%fd90, %fd89, 0d3E5ADE1569CE2BDF, 0d3E928AF3FCA213EA;
	fma.rn.f64 	%fd91, %fd90, %fd89, 0d3EC71DEE62401315;
	fma.rn.f64 	%fd92, %fd91, %fd89, 0d3EFA01997C89EB71;
	fma.rn.f64 	%fd93, %fd92, %fd89, 0d3F2A01A014761F65;
	fma.rn.f64 	%fd94, %fd93, %fd89, 0d3F56C16C1852B7AF;
	fma.rn.f64 	%fd95, %fd94, %fd89, 0d3F81111111122322;
	fma.rn.f64 	%fd96, %fd95, %fd89, 0d3FA55555555502A1;
	fma.rn.f64 	%fd97, %fd96, %fd89, 0d3FC5555555555511;
	fma.rn.f64 	%fd98, %fd97, %fd89, 0d3FE000000000000B;
	fma.rn.f64 	%fd99, %fd98, %fd89, 0d3FF0000000000000;
	fma.rn.f64 	%fd100, %fd99, %fd89, 0d3FF0000000000000;
	{
	.reg .b32 %temp; 
	mov.b64 	{%r14, %temp}, %fd100;
	}
	{
	.reg .b32 %temp; 
	mov.b64 	{%temp, %r15}, %fd100;
	}
	shl.b32 	%r33, %r13, 20;
	add.s32 	%r34, %r33, %r15;
	mov.b64 	%fd108, {%r14, %r34};
	{
	.reg .b32 %temp; 
	mov.b64 	{%temp, %r35}, %fd4;
	}
	mov.b32 	%f2, %r35;
	abs.f32 	%f1, %f2;
	setp.lt.f32 	%p4, %f1, 0f4086232B;
	@%p4 bra 	$L__BB1_7;
	setp.lt.f64 	%p5, %fd4, 0d0000000000000000;
	add.f64 	%fd101, %fd4, 0d7FF0000000000000;
	selp.f64 	%fd108, 0d0000000000000000, %fd101, %p5;
	setp.geu.f32 	%p6, %f1, 0f40874800;
	@%p6 bra 	$L__BB1_7;
	shr.u32 	%r36, %r13, 31;
	add.s32 	%r37, %r13, %r36;
	shr.s32 	%r38, %r37, 1;
	shl.b32 	%r39, %r38, 20;
	add.s32 	%r40, %r15, %r39;
	mov.b64 	%fd102, {%r14, %r40};
	sub.s32 	%r41, %r13, %r38;
	shl.b32 	%r42, %r41, 20;
	add.s32 	%r43, %r42, 1072693248;
	mov.b32 	%r44, 0;
	mov.b64 	%fd103, {%r44, %r43};
	mul.f64 	%fd108, %fd103, %fd102;
$L__BB1_7:
	abs.f64 	%fd104, %fd108;
	setp.eq.f64 	%p7, %fd104, 0d7FF0000000000000;
	fma.rn.f64 	%fd105, %fd108, %fd5, %fd108;
	selp.f64 	%fd106, %fd108, %fd105, %p7;
	st.param.f64 	[func_retval0], %fd106;
	ret;

}


// ===== COMPILED SASS (sm_100) =====

	.target	sm_100

	.elftype	@"ET_EXEC"


//--------------------- .note.nv.tkinfo           --------------------------
	.section	.note.nv.tkinfo,"",@"SHT_NOTE"
	.sectionflags	@"SHF_NOTE_NV_TKINFO"
	.tkinfo
        /*0018*/ 	.word	0x00000002
        /*0030*/ 	.string	""
        /*0030*/ 	.string	"ptxas"
        /*0030*/ 	.string	"Cuda compilation tools, release 13.0, V13.0.88"
        /*0030*/ 	.string	"Build cuda_13.0.r13.0/compiler.36424714_0"
        /*0030*/ 	.string	"-arch sm_100 -m 64 "



//--------------------- .note.nv.cuinfo           --------------------------
	.section	.note.nv.cuinfo,"",@"SHT_NOTE"
	.sectionflags	@"SHF_NOTE_NV_CUINFO"
        /*0018*/ 	.short	0x0002
        /*001a*/ 	.short	0x0064
        /*001c*/ 	.short	0x0082
	.zero		2


//--------------------- .nv.info                  --------------------------
	.section	.nv.info,"",@"SHT_CUDA_INFO"
	.align	4


	//----- nvinfo : EIATTR_REGCOUNT
	.align		4
        /*0000*/ 	.byte	0x04, 0x2f
        /*0002*/ 	.short	(.L_1 - .L_0)
	.align		4
.L_0:
        /*0004*/ 	.word	index@(_Z15distance_kernelP6float2Pfi)
        /*0008*/ 	.word	0x0000001e


	//----- nvinfo : EIATTR_FRAME_SIZE
	.align		4
.L_1:
        /*000c*/ 	.byte	0x04, 0x11
        /*000e*/ 	.short	(.L_3 - .L_2)
	.align		4
.L_2:
        /*0010*/ 	.word	index@($_Z15distance_kernelP6float2Pfi$__internal_accurate_pow)
        /*0014*/ 	.word	0x00000000


	//----- nvinfo : EIATTR_FRAME_SIZE
	.align		4
.L_3:
        /*0018*/ 	.byte	0x04, 0x11
        /*001a*/ 	.short	(.L_5 - .L_4)
	.align		4
.L_4:
        /*001c*/ 	.word	index@($__internal_0_$__cuda_sm20_dsqrt_rn_f64_mediumpath_v1)
        /*0020*/ 	.word	0x00000000


	//----- nvinfo : EIATTR_FRAME_SIZE
	.align		4
.L_5:
        /*0024*/ 	.byte	0x04, 0x11
        /*0026*/ 	.short	(.L_7 - .L_6)
	.align		4
.L_6:
        /*0028*/ 	.word	index@(_Z15distance_kernelP6float2Pfi)
        /*002c*/ 	.word	0x00000000


	//----- nvinfo : EIATTR_MIN_STACK_SIZE
	.align		4
.L_7:
        /*0030*/ 	.byte	0x04, 0x12
        /*0032*/ 	.short	(.L_9 - .L_8)
	.align		4
.L_8:
        /*0034*/ 	.word	index@(_Z15distance_kernelP6float2Pfi)
        /*0038*/ 	.word	0x00000000
.L_9:


//--------------------- .nv.compat                --------------------------
	.section	.nv.compat,"",@"SHT_CUDA_COMPAT_INFO"
	.align	4
        /*0000*/ 	.byte	0x02, 0x09, 0x00, 0x00, 0x02, 0x02, 0x01, 0x00, 0x02, 0x05, 0x05, 0x00, 0x03, 0x07, 0x01, 0x01
        /*0010*/ 	.byte	0x02, 0x03, 0x00, 0x00, 0x02, 0x06, 0x01, 0x00, 0x04, 0x0b, 0x08, 0x00, 0x01, 0x00, 0x00, 0x00
        /*0020*/ 	.byte	0x00, 0x00, 0x00, 0x00


//--------------------- .nv.info._Z15distance_kernelP6float2Pfi --------------------------
	.section	.nv.info._Z15distance_kernelP6float2Pfi,"",@"SHT_CUDA_INFO"
	.sectionflags	@""
	.align	4


	//----- nvinfo : EIATTR_CUDA_API_VERSION
	.align		4
        /*0000*/ 	.byte	0x04, 0x37
        /*0002*/ 	.short	(.L_11 - .L_10)
.L_10:
        /*0004*/ 	.word	0x00000082


	//----- nvinfo : EIATTR_KPARAM_INFO
	.align		4
.L_11:
        /*0008*/ 	.byte	0x04, 0x17
        /*000a*/ 	.short	(.L_13 - .L_12)
.L_12:
        /*000c*/ 	.word	0x00000000
        /*0010*/ 	.short	0x0002
        /*0012*/ 	.short	0x0010
        /*0014*/ 	.byte	0x00, 0xf0, 0x11, 0x00


	//----- nvinfo : EIATTR_KPARAM_INFO
	.align		4
.L_13:
        /*0018*/ 	.byte	0x04, 0x17
        /*001a*/ 	.short	(.L_15 - .L_14)
.L_14:
        /*001c*/ 	.word	0x00000000
        /*0020*/ 	.short	0x0001
        /*0022*/ 	.short	0x0008
        /*0024*/ 	.byte	0x00, 0xf5, 0x21, 0x00


	//----- nvinfo : EIATTR_KPARAM_INFO
	.align		4
.L_15:
        /*0028*/ 	.byte	0x04, 0x17
        /*002a*/ 	.short	(.L_17 - .L_16)
.L_16:
        /*002c*/ 	.word	0x00000000
        /*0030*/ 	.short	0x0000
        /*0032*/ 	.short	0x0000
        /*0034*/ 	.byte	0x00, 0xf5, 0x21, 0x00


	//----- nvinfo : EIATTR_SPARSE_MMA_MASK
	.align		4
.L_17:
        /*0038*/ 	.byte	0x03, 0x50
        /*003a*/ 	.short	0x0000


	//----- nvinfo : EIATTR_MAXREG_COUNT
	.align		4
        /*003c*/ 	.byte	0x03, 0x1b
        /*003e*/ 	.short	0x00ff


	//----- nvinfo : EIATTR_MERCURY_ISA_VERSION
	.align		4
        /*0040*/ 	.byte	0x03, 0x5f
        /*0042*/ 	.short	0x0101


	//----- nvinfo : EIATTR_VRC_CTA_INIT_COUNT
	.align		4
        /*0044*/ 	.byte	0x02, 0x4a
	.zero		1
	.zero		1


	//----- nvinfo : EIATTR_EXIT_INSTR_OFFSETS
	.align		4
        /*0048*/ 	.byte	0x04, 0x1c
        /*004a*/ 	.short	(.L_19 - .L_18)


	//   ....[0]....
.L_18:
        /*004c*/ 	.word	0x00000070


	//   ....[1]....
        /*0050*/ 	.word	0x000005b0


	//----- nvinfo : EIATTR_CRS_STACK_SIZE
	.align		4
.L_19:
        /*0054*/ 	.byte	0x04, 0x1e
        /*0056*/ 	.short	(.L_21 - .L_20)
.L_20:
        /*0058*/ 	.word	0x00000000


	//----- nvinfo : EIATTR_CBANK_PARAM_SIZE
	.align		4
.L_21:
        /*005c*/ 	.byte	0x03, 0x19
        /*005e*/ 	.short	0x0014


	//----- nvinfo : EIATTR_PARAM_CBANK
	.align		4
        /*0060*/ 	.byte	0x04, 0x0a
        /*0062*/ 	.short	(.L_23 - .L_22)
	.align		4
.L_22:
        /*0064*/ 	.word	index@(.nv.constant0._Z15distance_kernelP6float2Pfi)
        /*0068*/ 	.short	0x0380
        /*006a*/ 	.short	0x0014


	//----- nvinfo : EIATTR_SW_WAR
	.align		4
.L_23:
        /*006c*/ 	.byte	0x04, 0x36
        /*006e*/ 	.short	(.L_25 - .L_24)
.L_24:
        /*0070*/ 	.word	0x00000008
.L_25:


//--------------------- .nv.callgraph             --------------------------
	.section	.nv.callgraph,"",@"SHT_CUDA_CALLGRAPH"
	.align	4
	.sectionentsize	8
	.align		4
        /*0000*/ 	.word	0x00000000
	.align		4
        /*0004*/ 	.word	0xffffffff
	.align		4
        /*0008*/ 	.word	0x00000000
	.align		4
        /*000c*/ 	.word	0xfffffffe
	.align		4
        /*0010*/ 	.word	0x00000000
	.align		4
        /*0014*/ 	.word	0xfffffffd
	.align		4
        /*0018*/ 	.word	0x00000000
	.align		4
        /*001c*/ 	.word	0xfffffffc


//--------------------- .text._Z15distance_kernelP6float2Pfi --------------------------
	.section	.text._Z15distance_kernelP6float2Pfi,"ax",@progbits
	.align	128
        .global         _Z15distance_kernelP6float2Pfi
        .type           _Z15distance_kernelP6float2Pfi,@function
        .size           _Z15distance_kernelP6float2Pfi,(.L_x_15 - _Z15distance_kernelP6float2Pfi)
        .other          _Z15distance_kernelP6float2Pfi,@"STO_CUDA_ENTRY STV_DEFAULT"
_Z15distance_kernelP6float2Pfi:
.text._Z15distance_kernelP6float2Pfi:
[----:B------:R-:W-:Y:S01]  /*0000*/  LDC R1, c[0x0][0x37c] ;  /* 0x0000df00ff017b82 */ /* 0x000fe20000000800 */
[----:B------:R-:W0:Y:S07]  /*0010*/  S2R R3, SR_TID.X ;  /* 0x0000000000037919 */ /* 0x000e2e0000002100 */
[----:B------:R-:W0:Y:S01]  /*0020*/  S2UR UR4, SR_CTAID.X ;  /* 0x00000000000479c3 */ /* 0x000e220000002500 */
[----:B------:R-:W1:Y:S07]  /*0030*/  LDCU UR5, c[0x0][0x390] ;  /* 0x00007200ff0577ac */ /* 0x000e6e0008000800 */
[----:B------:R-:W0:Y:S02]  /*0040*/  LDC R2, c[0x0][0x360] ;  /* 0x0000d800ff027b82 */ /* 0x000e240000000800 */
[----:B0-----:R-:W-:-:S05]  /*0050*/  IMAD R2, R2, UR4, R3 ;  /* 0x0000000402027c24 */ /* 0x001fca000f8e0203 */
[----:B-1----:R-:W-:-:S13]  /*0060*/  ISETP.GE.AND P0, PT, R2, UR5, PT ;  /* 0x0000000502007c0c */ /* 0x002fda000bf06270 */
[----:B------:R-:W-:Y:S05]  /*0070*/  @P0 EXIT ;  /* 0x000000000000094d */ /* 0x000fea0003800000 */
[----:B------:R-:W0:Y:S01]  /*0080*/  LDC.64 R6, c[0x0][0x380] ;  /* 0x0000e000ff067b82 */ /* 0x000e220000000a00 */
[----:B------:R-:W1:Y:S01]  /*0090*/  LDCU.64 UR4, c[0x0][0x358] ;  /* 0x00006b00ff0477ac */ /* 0x000e620008000a00 */
[----:B0-----:R-:W-:-:S06]  /*00a0*/  IMAD.WIDE R6, R2, 0x8, R6 ;  /* 0x0000000802067825 */ /* 0x001fcc00078e0206 */
[----:B-1----:R-:W2:Y:S01]  /*00b0*/  LDG.E.64 R6, desc[UR4][R6.64] ;  /* 0x0000000406067981 */ /* 0x002ea2000c1e1b00 */
[----:B------:R-:W-:Y:S01]  /*00c0*/  BSSY.RECONVERGENT B0, `(.L_x_0) ;  /* 0x0000007000007945 */ /* 0x000fe20003800200 */
[----:B------:R-:W-:Y:S01]  /*00d0*/  MOV R0, 0x130 ;  /* 0x0000013000007802 */ /* 0x000fe20000000f00 */
[----:B--2---:R-:W0:Y:S02]  /*00e0*/  F2F.F64.F32 R26, R6 ;  /* 0x00000006001a7310 */ /* 0x004e240000201800 */
[----:B0-----:R-:W-:-:S10]  /*00f0*/  DADD R4, -RZ, |R26| ;  /* 0x00000000ff047229 */ /* 0x001fd4000000051a */
[----:B------:R-:W-:Y:S02]  /*0100*/  IMAD.MOV.U32 R12, RZ, RZ, R4 ;  /* 0x000000ffff0c7224 */ /* 0x000fe400078e0004 */
[----:B------:R-:W-:-:S07]  /*0110*/  IMAD.MOV.U32 R3, RZ, RZ, R5 ;  /* 0x000000ffff037224 */ /* 0x000fce00078e0005 */
[----:B------:R-:W-:Y:S05]  /*0120*/  CALL.REL.NOINC `($_Z15distance_kernelP6float2Pfi$__internal_accurate_pow) ;  /* 0x0000000400e07944 */ /* 0x000fea0003c00000 */
[----:B------:R-:W-:Y:S05]  /*0130*/  BSYNC.RECONVERGENT B0 ;  /* 0x0000000000007941 */ /* 0x000fea0003800200 */
.L_x_0:
[----:B------:R-:W-:Y:S01]  /*0140*/  DADD R8, R26, 2 ;  /* 0x400000001a087429 */ /* 0x000fe20000000000 */
[----:B------:R-:W0:Y:S01]  /*0150*/  F2F.F64.F32 R4, R7 ;  /* 0x0000000700047310 */ /* 0x000e220000201800 */
[C---:B------:R-:W-:Y:S01]  /*0160*/  FSETP.NEU.AND P1, PT, R6.reuse, RZ, PT ;  /* 0x000000ff0600720b */ /* 0x040fe20003f2d000 */
[----:B------:R-:W-:Y:S01]  /*0170*/  BSSY.RECONVERGENT B0, `(.L_x_1) ;  /* 0x0000011000007945 */ /* 0x000fe20003800200 */
[----:B------:R-:W-:-:S06]  /*0180*/  FSETP.NEU.AND P0, PT, R6, 1, PT ;  /* 0x3f8000000600780b */ /* 0x000fcc0003f0d000 */
[----:B------:R-:W-:Y:S02]  /*0190*/  LOP3.LUT R8, R9, 0x7ff00000, RZ, 0xc0, !PT ;  /* 0x7ff0000009087812 */ /* 0x000fe400078ec0ff */
[----:B------:R-:W-:Y:S02]  /*01a0*/  MOV R9, R14 ;  /* 0x0000000e00097202 */ /* 0x000fe40000000f00 */
[----:B------:R-:W-:Y:S01]  /*01b0*/  ISETP.NE.AND P2, PT, R8, 0x7ff00000, PT ;  /* 0x7ff000000800780c */ /* 0x000fe20003f45270 */
[----:B------:R-:W-:Y:S01]  /*01c0*/  IMAD.MOV.U32 R8, RZ, RZ, R13 ;  /* 0x000000ffff087224 */ /* 0x000fe200078e000d */
[----:B0-----:R-:W-:Y:S01]  /*01d0*/  DADD R10, -RZ, |R4| ;  /* 0x00000000ff0a7229 */ /* 0x001fe20000000504 */
[----:B------:R-:W-:-:S09]  /*01e0*/  @!P1 CS2R R8, SRZ ;  /* 0x0000000000089805 */ /* 0x000fd2000001ff00 */
[----:B------:R-:W-:Y:S02]  /*01f0*/  IMAD.MOV.U32 R12, RZ, RZ, R10 ;  /* 0x000000ffff0c7224 */ /* 0x000fe400078e000a */
[----:B------:R-:W-:Y:S01]  /*0200*/  IMAD.MOV.U32 R3, RZ, RZ, R11 ;  /* 0x000000ffff037224 */ /* 0x000fe200078e000b */
[----:B------:R-:W-:Y:S06]  /*0210*/  @P2 BRA `(.L_x_2) ;  /* 0x0000000000182947 */ /* 0x000fec0003800000 */
[----:B------:R-:W-:-:S13]  /*0220*/  FSETP.NAN.AND P1, PT, R6, R6, PT ;  /* 0x000000060600720b */ /* 0x000fda0003f28000 */
[----:B------:R-:W-:Y:S01]  /*0230*/  @P1 DADD R8, R26, 2 ;  /* 0x400000001a081429 */ /* 0x000fe20000000000 */
[----:B------:R-:W-:Y:S10]  /*0240*/  @P1 BRA `(.L_x_2) ;  /* 0x00000000000c1947 */ /* 0x000ff40003800000 */
[----:B------:R-:W-:-:S14]  /*0250*/  DSETP.NEU.AND P1, PT, |R26|, +INF , PT ;  /* 0x7ff000001a00742a */ /* 0x000fdc0003f2d200 */
[----:B------:R-:W-:Y:S02]  /*0260*/  @!P1 IMAD.MOV.U32 R8, RZ, RZ, 0x0 ;  /* 0x00000000ff089424 */ /* 0x000fe400078e00ff */
[----:B------:R-:W-:-:S07]  /*0270*/  @!P1 IMAD.MOV.U32 R9, RZ, RZ, 0x7ff00000 ;  /* 0x7ff00000ff099424 */ /* 0x000fce00078e00ff */
.L_x_2:
[----:B------:R-:W-:Y:S05]  /*0280*/  BSYNC.RECONVERGENT B0 ;  /* 0x0000000000007941 */ /* 0x000fea0003800200 */
.L_x_1:
[----:B------:R-:W-:Y:S01]  /*0290*/  BSSY.RECONVERGENT B0, `(.L_x_3) ;  /* 0x0000005000007945 */ /* 0x000fe20003800200 */
[----:B------:R-:W-:Y:S02]  /*02a0*/  FSEL R26, R8, RZ, P0 ;  /* 0x000000ff081a7208 */ /* 0x000fe40000000000 */
[----:B------:R-:W-:Y:S02]  /*02b0*/  FSEL R27, R9, 1.875, P0 ;  /* 0x3ff00000091b7808 */ /* 0x000fe40000000000 */
[----:B------:R-:W-:-:S07]  /*02c0*/  MOV R0, 0x2e0 ;  /* 0x000002e000007802 */ /* 0x000fce0000000f00 */
[----:B------:R-:W-:Y:S05]  /*02d0*/  CALL.REL.NOINC `($_Z15distance_kernelP6float2Pfi$__internal_accurate_pow) ;  /* 0x0000000400747944 */ /* 0x000fea0003c00000 */
[----:B------:R-:W-:Y:S05]  /*02e0*/  BSYNC.RECONVERGENT B0 ;  /* 0x0000000000007941 */ /* 0x000fea0003800200 */
.L_x_3:
[----:B------:R-:W-:Y:S01]  /*02f0*/  DADD R8, R4, 2 ;  /* 0x4000000004087429 */ /* 0x000fe20000000000 */
[C---:B------:R-:W-:Y:S01]  /*0300*/  FSETP.NEU.AND P1, PT, R7.reuse, RZ, PT ;  /* 0x000000ff0700720b */ /* 0x040fe20003f2d000 */
[----:B------:R-:W-:Y:S01]  /*0310*/  BSSY.RECONVERGENT B0, `(.L_x_4) ;  /* 0x000000e000007945 */ /* 0x000fe20003800200 */
[----:B------:R-:W-:-:S07]  /*0320*/  FSETP.NEU.AND P0, PT, R7, 1, PT ;  /* 0x3f8000000700780b */ /* 0x000fce0003f0d000 */
[----:B------:R-:W-:Y:S01]  /*0330*/  LOP3.LUT R8, R9, 0x7ff00000, RZ, 0xc0, !PT ;  /* 0x7ff0000009087812 */ /* 0x000fe200078ec0ff */
[----:B------:R-:W-:-:S03]  /*0340*/  IMAD.MOV.U32 R9, RZ, RZ, R14 ;  /* 0x000000ffff097224 */ /* 0x000fc600078e000e */
[----:B------:R-:W-:Y:S01]  /*0350*/  ISETP.NE.AND P2, PT, R8, 0x7ff00000, PT ;  /* 0x7ff000000800780c */ /* 0x000fe20003f45270 */
[----:B------:R-:W-:Y:S01]  /*0360*/  IMAD.MOV.U32 R8, RZ, RZ, R13 ;  /* 0x000000ffff087224 */ /* 0x000fe200078e000d */
[----:B------:R-:W-:-:S11]  /*0370*/  @!P1 CS2R R8, SRZ ;  /* 0x0000000000089805 */ /* 0x000fd6000001ff00 */
[----:B------:R-:W-:Y:S05]  /*0380*/  @P2 BRA `(.L_x_5) ;  /* 0x0000000000182947 */ /* 0x000fea0003800000 */
[----:B------:R-:W-:-:S13]  /*0390*/  FSETP.NAN.AND P1, PT, R7, R7, PT ;  /* 0x000000070700720b */ /* 0x000fda0003f28000 */
[----:B------:R-:W-:Y:S01]  /*03a0*/  @P1 DADD R8, R4, 2 ;  /* 0x4000000004081429 */ /* 0x000fe20000000000 */
[----:B------:R-:W-:Y:S10]  /*03b0*/  @P1 BRA `(.L_x_5) ;  /* 0x00000000000c1947 */ /* 0x000ff40003800000 */
[----:B------:R-:W-:-:S14]  /*03c0*/  DSETP.NEU.AND P1, PT, |R4|, +INF , PT ;  /* 0x7ff000000400742a */ /* 0x000fdc0003f2d200 */
[----:B------:R-:W-:Y:S01]  /*03d0*/  @!P1 IMAD.MOV.U32 R8, RZ, RZ, 0x0 ;  /* 0x00000000ff089424 */ /* 0x000fe200078e00ff */
[----:B------:R-:W-:-:S07]  /*03e0*/  @!P1 MOV R9, 0x7ff00000 ;  /* 0x7ff0000000099802 */ /* 0x000fce0000000f00 */
.L_x_5:
[----:B------:R-:W-:Y:S05]  /*03f0*/  BSYNC.RECONVERGENT B0 ;  /* 0x0000000000007941 */ /* 0x000fea0003800200 */
.L_x_4:
[----:B------:R-:W-:Y:S01]  /*0400*/  FSEL R4, R8, RZ, P0 ;  /* 0x000000ff08047208 */ /* 0x000fe20000000000 */
[----:B------:R-:W-:Y:S01]  /*0410*/  IMAD.MOV.U32 R8, RZ, RZ, 0x0 ;  /* 0x00000000ff087424 */ /* 0x000fe200078e00ff */
[----:B------:R-:W-:Y:S01]  /*0420*/  FSEL R5, R9, 1.875, P0 ;  /* 0x3ff0000009057808 */ /* 0x000fe20000000000 */
[----:B------:R-:W-:Y:S01]  /*0430*/  IMAD.MOV.U32 R9, RZ, RZ, 0x3fd80000 ;  /* 0x3fd80000ff097424 */ /* 0x000fe200078e00ff */
[----:B------:R-:W-:Y:S04]  /*0440*/  BSSY.RECONVERGENT B0, `(.L_x_6) ;  /* 0x0000012000007945 */ /* 0x000fe80003800200 */
[----:B------:R-:W-:-:S06]  /*0450*/  DADD R26, R26, R4 ;  /* 0x000000001a1a7229 */ /* 0x000fcc0000000004 */
[----:B------:R-:W0:Y:S04]  /*0460*/  MUFU.RSQ64H R5, R27 ;  /* 0x0000001b00057308 */ /* 0x000e280000001c00 */
[----:B------:R-:W-:-:S05]  /*0470*/  VIADD R4, R27, 0xfcb00000 ;  /* 0xfcb000001b047836 */ /* 0x000fca0000000000 */
[----:B------:R-:W-:Y:S01]  /*0480*/  ISETP.GE.U32.AND P0, PT, R4, 0x7ca00000, PT ;  /* 0x7ca000000400780c */ /* 0x000fe20003f06070 */
[----:B0-----:R-:W-:-:S08]  /*0490*/  DMUL R6, R4, R4 ;  /* 0x0000000404067228 */ /* 0x001fd00000000000 */
[----:B------:R-:W-:-:S08]  /*04a0*/  DFMA R6, R26, -R6, 1 ;  /* 0x3ff000001a06742b */ /* 0x000fd00000000806 */
[----:B------:R-:W-:Y:S02]  /*04b0*/  DFMA R8, R6, R8, 0.5 ;  /* 0x3fe000000608742b */ /* 0x000fe40000000008 */
[----:B------:R-:W-:-:S08]  /*04c0*/  DMUL R6, R4, R6 ;  /* 0x0000000604067228 */ /* 0x000fd00000000000 */
[----:B------:R-:W-:-:S08]  /*04d0*/  DFMA R10, R8, R6, R4 ;  /* 0x00000006080a722b */ /* 0x000fd00000000004 */
[----:B------:R-:W-:Y:S02]  /*04e0*/  DMUL R12, R26, R10 ;  /* 0x0000000a1a0c7228 */ /* 0x000fe40000000000 */
[----:B------:R-:W-:Y:S01]  /*04f0*/  VIADD R9, R11, 0xfff00000 ;  /* 0xfff000000b097836 */ /* 0x000fe20000000000 */
[----:B------:R-:W-:-:S05]  /*0500*/  MOV R8, R10 ;  /* 0x0000000a00087202 */ /* 0x000fca0000000f00 */
[----:B------:R-:W-:-:S08]  /*0510*/  DFMA R14, R12, -R12, R26 ;  /* 0x8000000c0c0e722b */ /* 0x000fd0000000001a */
[----:B------:R-:W-:Y:S01]  /*0520*/  DFMA R6, R14, R8, R12 ;  /* 0x000000080e06722b */ /* 0x000fe2000000000c */
[----:B------:R-:W-:Y:S10]  /*0530*/  @!P0 BRA `(.L_x_7) ;  /* 0x0000000000088947 */ /* 0x000ff40003800000 */
[----:B------:R-:W-:-:S07]  /*0540*/  MOV R0, 0x560 ;  /* 0x0000056000007802 */ /* 0x000fce0000000f00 */
[----:B------:R-:W-:Y:S05]  /*0550*/  CALL.REL.NOINC `($__internal_0_$__cuda_sm20_dsqrt_rn_f64_mediumpath_v1) ;  /* 0x0000000000187944 */ /* 0x000fea0003c00000 */
.L_x_7:
[----:B------:R-:W-:Y:S05]  /*0560*/  BSYNC.RECONVERGENT B0 ;  /* 0x0000000000007941 */ /* 0x000fea0003800200 */
.L_x_6:
[----:B------:R-:W0:Y:S01]  /*0570*/  LDC.64 R4, c[0x0][0x388] ;  /* 0x0000e200ff047b82 */ /* 0x000e220000000a00 */
[----:B------:R-:W1:Y:S01]  /*0580*/  F2F.F32.F64 R7, R6 ;  /* 0x0000000600077310 */ /* 0x000e620000301000 */
[----:B0-----:R-:W-:-:S05]  /*0590*/  IMAD.WIDE R2, R2, 0x4, R4 ;  /* 0x0000000402027825 */ /* 0x001fca00078e0204 */
[----:B-1----:R-:W-:Y:S01]  /*05a0*/  STG.E desc[UR4][R2.64], R7 ;  /* 0x0000000702007986 */ /* 0x002fe2000c101904 */
[----:B------:R-:W-:Y:S05]  /*05b0*/  EXIT ;  /* 0x000000000000794d */ /* 0x000fea0003800000 */
        .weak           $__internal_0_$__cuda_sm20_dsqrt_rn_f64_mediumpath_v1
        .type           $__internal_0_$__cuda_sm20_dsqrt_rn_f64_mediumpath_v1,@function
        .size           $__internal_0_$__cuda_sm20_dsqrt_rn_f64_mediumpath_v1,($_Z15distance_kernelP6float2Pfi$__internal_accurate_pow - $__internal_0_$__cuda_sm20_dsqrt_rn_f64_mediumpath_v1)
$__internal_0_$__cuda_sm20_dsqrt_rn_f64_mediumpath_v1:
[----:B------:R-:W-:Y:S01]  /*05c0*/  ISETP.GE.U32.AND P0, PT, R4, -0x3400000, PT ;  /* 0xfcc000000400780c */ /* 0x000fe20003f06070 */
[----:B------:R-:W-:Y:S01]  /*05d0*/  BSSY.RECONVERGENT B1, `(.L_x_8) ;  /* 0x0000028000017945 */ /* 0x000fe20003800200 */
[----:B------:R-:W-:Y:S01]  /*05e0*/  IMAD.MOV.U32 R8, RZ, RZ, R10 ;  /* 0x000000ffff087224 */ /* 0x000fe200078e000a */
[----:B------:R-:W-:Y:S01]  /*05f0*/  MOV R5, R15 ;  /* 0x0000000f00057202 */ /* 0x000fe20000000f00 */
[----:B------:R-:W-:Y:S02]  /*0600*/  IMAD.MOV.U32 R6, RZ, RZ, R26 ;  /* 0x000000ffff067224 */ /* 0x000fe400078e001a */
[----:B------:R-:W-:Y:S02]  /*0610*/  IMAD.MOV.U32 R7, RZ, RZ, R27 ;  /* 0x000000ffff077224 */ /* 0x000fe400078e001b */
[----:B------:R-:W-:-:S05]  /*0620*/  IMAD.MOV.U32 R4, RZ, RZ, R14 ;  /* 0x000000ffff047224 */ /* 0x000fca00078e000e */
[----:B------:R-:W-:Y:S05]  /*0630*/  @!P0 BRA `(.L_x_9) ;  /* 0x0000000000208947 */ /* 0x000fea0003800000 */
[----:B------:R-:W-:-:S10]  /*0640*/  DFMA.RM R4, R4, R8, R12 ;  /* 0x000000080404722b */ /* 0x000fd4000000400c */
[----:B------:R-:W-:-:S05]  /*0650*/  IADD3 R8, P0, PT, R4, 0x1, RZ ;  /* 0x0000000104087810 */ /* 0x000fca0007f1e0ff */
[----:B------:R-:W-:-:S06]  /*0660*/  IMAD.X R9, RZ, RZ, R5, P0 ;  /* 0x000000ffff097224 */ /* 0x000fcc00000e0605 */
[----:B------:R-:W-:-:S08]  /*0670*/  DFMA.RP R6, -R4, R8, R6 ;  /* 0x000000080406722b */ /* 0x000fd00000008106 */
[----:B------:R-:W-:-:S06]  /*0680*/  DSETP.GT.AND P0, PT, R6, RZ, PT ;  /* 0x000000ff0600722a */ /* 0x000fcc0003f04000 */
[----:B------:R-:W-:Y:S02]  /*0690*/  FSEL R4, R8, R4, P0 ;  /* 0x0000000408047208 */ /* 0x000fe40000000000 */
[----:B------:R-:W-:Y:S01]  /*06a0*/  FSEL R5, R9, R5, P0 ;  /* 0x0000000509057208 */ /* 0x000fe20000000000 */
[----:B------:R-:W-:Y:S06]  /*06b0*/  BRA `(.L_x_10) ;  /* 0x0000000000647947 */ /* 0x000fec0003800000 */
.L_x_9:
[----:B------:R-:W-:-:S14]  /*06c0*/  DSETP.NE.AND P0, PT, R6, RZ, PT ;  /* 0x000000ff0600722a */ /* 0x000fdc0003f05000 */
[----:B------:R-:W-:Y:S05]  /*06d0*/  @!P0 BRA `(.L_x_11) ;  /* 0x0000000000588947 */ /* 0x000fea0003800000 */
[----:B------:R-:W-:-:S13]  /*06e0*/  ISETP.GE.AND P0, PT, R7, RZ, PT ;  /* 0x000000ff0700720c */ /* 0x000fda0003f06270 */
[----:B------:R-:W-:Y:S02]  /*06f0*/  @!P0 IMAD.MOV.U32 R4, RZ, RZ, 0x0 ;  /* 0x00000000ff048424 */ /* 0x000fe400078e00ff */
[----:B------:R-:W-:Y:S01]  /*0700*/  @!P0 IMAD.MOV.U32 R5, RZ, RZ, -0x80000 ;  /* 0xfff80000ff058424 */ /* 0x000fe200078e00ff */
[----:B------:R-:W-:Y:S06]  /*0710*/  @!P0 BRA `(.L_x_10) ;  /* 0x00000000004c8947 */ /* 0x000fec0003800000 */
[----:B------:R-:W-:-:S13]  /*0720*/  ISETP.GT.AND P0, PT, R7, 0x7fefffff, PT ;  /* 0x7fefffff0700780c */ /* 0x000fda0003f04270 */
[----:B------:R-:W-:Y:S05]  /*0730*/  @P0 BRA `(.L_x_11) ;  /* 0x0000000000400947 */ /* 0x000fea0003800000 */
[----:B------:R-:W-:Y:S01]  /*0740*/  DMUL R4, R6, 8.11296384146066816958e+31 ;  /* 0x4690000006047828 */ /* 0x000fe20000000000 */
[----:B------:R-:W-:Y:S01]  /*0750*/  MOV R10, 0x0 ;  /* 0x00000000000a7802 */ /* 0x000fe20000000f00 */
[----:B------:R-:W-:Y:S02]  /*0760*/  IMAD.MOV.U32 R6, RZ, RZ, RZ ;  /* 0x000000ffff067224 */ /* 0x000fe400078e00ff */
[----:B------:R-:W-:Y:S02]  /*0770*/  IMAD.MOV.U32 R11, RZ, RZ, 0x3fd80000 ;  /* 0x3fd80000ff0b7424 */ /* 0x000fe400078e00ff */
[----:B------:R-:W0:Y:S02]  /*0780*/  MUFU.RSQ64H R7, R5 ;  /* 0x0000000500077308 */ /* 0x000e240000001c00 */
[----:B0-----:R-:W-:-:S08]  /*0790*/  DMUL R8, R6, R6 ;  /* 0x0000000606087228 */ /* 0x001fd00000000000 */
[----:B------:R-:W-:-:S08]  /*07a0*/  DFMA R8, R4, -R8, 1 ;  /* 0x3ff000000408742b */ /* 0x000fd00000000808 */
[----:B------:R-:W-:Y:S02]  /*07b0*/  DFMA R10, R8, R10, 0.5 ;  /* 0x3fe00000080a742b */ /* 0x000fe4000000000a */
[----:B------:R-:W-:-:S08]  /*07c0*/  DMUL R8, R6, R8 ;  /* 0x0000000806087228 */ /* 0x000fd00000000000 */
[----:B------:R-:W-:-:S08]  /*07d0*/  DFMA R8, R10, R8, R6 ;  /* 0x000000080a08722b */ /* 0x000fd00000000006 */
[----:B------:R-:W-:Y:S02]  /*07e0*/  DMUL R6, R4, R8 ;  /* 0x0000000804067228 */ /* 0x000fe40000000000 */
[----:B------:R-:W-:-:S06]  /*07f0*/  VIADD R9, R9, 0xfff00000 ;  /* 0xfff0000009097836 */ /* 0x000fcc0000000000 */
[----:B------:R-:W-:-:S08]  /*0800*/  DFMA R10, R6, -R6, R4 ;  /* 0x80000006060a722b */ /* 0x000fd00000000004 */
[----:B------:R-:W-:-:S10]  /*0810*/  DFMA R4, R8, R10, R6 ;  /* 0x0000000a0804722b */ /* 0x000fd40000000006 */
[----:B------:R-:W-:Y:S01]  /*0820*/  VIADD R5, R5, 0xfcb00000 ;  /* 0xfcb0000005057836 */ /* 0x000fe20000000000 */
[----:B------:R-:W-:Y:S06]  /*0830*/  BRA `(.L_x_10) ;  /* 0x0000000000047947 */ /* 0x000fec0003800000 */
.L_x_11:
[----:B------:R-:W-:-:S11]  /*0840*/  DADD R4, R6, R6 ;  /* 0x0000000006047229 */ /* 0x000fd60000000006 */
.L_x_10:
[----:B------:R-:W-:Y:S05]  /*0850*/  BSYNC.RECONVERGENT B1 ;  /* 0x0000000000017941 */ /* 0x000fea0003800200 */
.L_x_8:
[----:B------:R-:W-:Y:S01]  /*0860*/  IMAD.MOV.U32 R6, RZ, RZ, R4 ;  /* 0x000000ffff067224 */ /* 0x000fe200078e0004 */
[----:B------:R-:W-:Y:S01]  /*0870*/  MOV R7, R5 ;  /* 0x0000000500077202 */ /* 0x000fe20000000f00 */
[----:B------:R-:W-:Y:S02]  /*0880*/  IMAD.MOV.U32 R4, RZ, RZ, R0 ;  /* 0x000000ffff047224 */ /* 0x000fe400078e0000 */
[----:B------:R-:W-:-:S04]  /*0890*/  IMAD.MOV.U32 R5, RZ, RZ, 0x0 ;  /* 0x00000000ff057424 */ /* 0x000fc800078e00ff */
[----:B------:R-:W-:Y:S05]  /*08a0*/  RET.REL.NODEC R4 `(_Z15distance_kernelP6float2Pfi) ;  /* 0xfffffff404d47950 */ /* 0x000fea0003c3ffff */
        .type           $_Z15distance_kernelP6float2Pfi$__internal_accurate_pow,@function
        .size           $_Z15distance_kernelP6float2Pfi$__internal_accurate_pow,(.L_x_15 - $_Z15distance_kernelP6float2Pfi$__internal_accurate_pow)
$_Z15distance_kernelP6float2Pfi$__internal_accurate_pow:
[----:B------:R-:W-:Y:S01]  /*08b0*/  ISETP.GT.U32.AND P0, PT, R3, 0xfffff, PT ;  /* 0x000fffff0300780c */ /* 0x000fe20003f04070 */
[----:B------:R-:W-:Y:S01]  /*08c0*/  IMAD.MOV.U32 R8, RZ, RZ, R12 ;  /* 0x000000ffff087224 */ /* 0x000fe200078e000c */
[----:B------:R-:W-:Y:S01]  /*08d0*/  MOV R10, R3 ;  /* 0x00000003000a7202 */ /* 0x000fe20000000f00 */
[--C-:B------:R-:W-:Y:S01]  /*08e0*/  IMAD.MOV.U32 R9, RZ, RZ, R3.reuse ;  /* 0x000000ffff097224 */ /* 0x100fe200078e0003 */
[----:B------:R-:W-:Y:S01]  /*08f0*/  MOV R14, RZ ;  /* 0x000000ff000e7202 */ /* 0x000fe20000000f00 */
[----:B------:R-:W-:Y:S01]  /*0900*/  IMAD.MOV.U32 R18, RZ, RZ, 0x41ad3b5a ;  /* 0x41ad3b5aff127424 */ /* 0x000fe200078e00ff */
[----:B------:R-:W-:Y:S01]  /*0910*/  UMOV UR6, 0x7d2cafe2 ;  /* 0x7d2cafe200067882 */ /* 0x000fe20000000000 */
[----:B------:R-:W-:Y:S01]  /*0920*/  IMAD.MOV.U32 R19, RZ, RZ, 0x3ed0f5d2 ;  /* 0x3ed0f5d2ff137424 */ /* 0x000fe200078e00ff */
[----:B------:R-:W-:Y:S01]  /*0930*/  UMOV UR7, 0x3eb0f5ff ;  /* 0x3eb0f5ff00077882 */ /* 0x000fe20000000000 */
[----:B------:R-:W-:Y:S01]  /*0940*/  SHF.R.U32.HI R3, RZ, 0x14, R3 ;  /* 0x00000014ff037819 */ /* 0x000fe20000011603 */
[----:B------:R-:W-:Y:S01]  /*0950*/  UMOV UR8, 0x3b39803f ;  /* 0x3b39803f00087882 */ /* 0x000fe20000000000 */
[----:B------:R-:W-:-:S02]  /*0960*/  UMOV UR9, 0x3c7abc9e ;  /* 0x3c7abc9e00097882 */ /* 0x000fc40000000000 */
[----:B------:R-:W-:-:S10]  /*0970*/  @!P0 DMUL R8, R8, 1.80143985094819840000e+16 ;  /* 0x4350000008088828 */ /* 0x000fd40000000000 */
[----:B------:R-:W-:Y:S01]  /*0980*/  @!P0 IMAD.MOV.U32 R10, RZ, RZ, R9 ;  /* 0x000000ffff0a8224 */ /* 0x000fe200078e0009 */
[----:B------:R-:W-:Y:S01]  /*0990*/  @!P0 LEA.HI R3, R9, 0xffffffca, RZ, 0xc ;  /* 0xffffffca09038811 */ /* 0x000fe200078f60ff */
[----:B------:R-:W-:-:S03]  /*09a0*/  @!P0 IMAD.MOV.U32 R12, RZ, RZ, R8 ;  /* 0x000000ffff0c8224 */ /* 0x000fc600078e0008 */
[----:B------:R-:W-:Y:S02]  /*09b0*/  LOP3.LUT R10, R10, 0x800fffff, RZ, 0xc0, !PT ;  /* 0x800fffff0a0a7812 */ /* 0x000fe400078ec0ff */
[----:B------:R-:W-:Y:S02]  /*09c0*/  IADD3 R8, PT, PT, R3, -0x3ff, RZ ;  /* 0xfffffc0103087810 */ /* 0x000fe40007ffe0ff */
[----:B------:R-:W-:-:S04]  /*09d0*/  LOP3.LUT R13, R10, 0x3ff00000, RZ, 0xfc, !PT ;  /* 0x3ff000000a0d7812 */ /* 0x000fc800078efcff */
[----:B------:R-:W-:-:S13]  /*09e0*/  ISETP.GE.U32.AND P1, PT, R13, 0x3ff6a09f, PT ;  /* 0x3ff6a09f0d00780c */ /* 0x000fda0003f26070 */
[----:B------:R-:W-:Y:S02]  /*09f0*/  @P1 VIADD R11, R13, 0xfff00000 ;  /* 0xfff000000d0b1836 */ /* 0x000fe40000000000 */
[----:B------:R-:W-:Y:S02]  /*0a00*/  @P1 VIADD R8, R3, 0xfffffc02 ;  /* 0xfffffc0203081836 */ /* 0x000fe40000000000 */
[----:B------:R-:W-:-:S06]  /*0a10*/  @P1 IMAD.MOV.U32 R13, RZ, RZ, R11 ;  /* 0x000000ffff0d1224 */ /* 0x000fcc00078e000b */
[C---:B------:R-:W-:Y:S02]  /*0a20*/  DADD R16, R12.reuse, 1 ;  /* 0x3ff000000c107429 */ /* 0x040fe40000000000 */
[----:B------:R-:W-:-:S04]  /*0a30*/  DADD R12, R12, -1 ;  /* 0xbff000000c0c7429 */ /* 0x000fc80000000000 */
[----:B------:R-:W0:Y:S02]  /*0a40*/  MUFU.RCP64H R15, R17 ;  /* 0x00000011000f7308 */ /* 0x000e240000001800 */
[----:B0-----:R-:W-:-:S08]  /*0a50*/  DFMA R10, -R16, R14, 1 ;  /* 0x3ff00000100a742b */ /* 0x001fd0000000010e */
[----:B------:R-:W-:-:S08]  /*0a60*/  DFMA R10, R10, R10, R10 ;  /* 0x0000000a0a0a722b */ /* 0x000fd0000000000a */
[----:B------:R-:W-:-:S08]  /*0a70*/  DFMA R14, R14, R10, R14 ;  /* 0x0000000a0e0e722b */ /* 0x000fd0000000000e */
[----:B------:R-:W-:-:S08]  /*0a80*/  DMUL R10, R12, R14 ;  /* 0x0000000e0c0a7228 */ /* 0x000fd00000000000 */
[----:B------:R-:W-:-:S08]  /*0a90*/  DFMA R10, R12, R14, R10 ;  /* 0x0000000e0c0a722b */ /* 0x000fd0000000000a */
[----:B------:R-:W-:-:S08]  /*0aa0*/  DMUL R22, R10, R10 ;  /* 0x0000000a0a167228 */ /* 0x000fd00000000000 */
[----:B------:R-:W-:Y:S01]  /*0ab0*/  DFMA R16, R22, UR6, R18 ;  /* 0x0000000616107c2b */ /* 0x000fe20008000012 */
[----:B------:R-:W-:Y:S01]  /*0ac0*/  UMOV UR6, 0x75488a3f ;  /* 0x75488a3f00067882 */ /* 0x000fe20000000000 */
[----:B------:R-:W-:-:S06]  /*0ad0*/  UMOV UR7, 0x3ef3b20a ;  /* 0x3ef3b20a00077882 */ /* 0x000fcc0000000000 */
[----:B------:R-:W-:Y:S01]  /*0ae0*/  DFMA R16, R22, R16, UR6 ;  /* 0x0000000616107e2b */ /* 0x000fe20008000010 */
[----:B------:R-:W-:Y:S01]  /*0af0*/  UMOV UR6, 0xe4faecd5 ;  /* 0xe4faecd500067882 */ /* 0x000fe20000000000 */
[----:B------:R-:W-:-:S06]  /*0b00*/  UMOV UR7, 0x3f1745cd ;  /* 0x3f1745cd00077882 */ /* 0x000fcc0000000000 */
[----:B------:R-:W-:Y:S01]  /*0b10*/  DFMA R16, R22, R16, UR6 ;  /* 0x0000000616107e2b */ /* 0x000fe20008000010 */
[----:B------:R-:W-:Y:S01]  /*0b20*/  UMOV UR6, 0x258a578b ;  /* 0x258a578b00067882 */ /* 0x000fe20000000000 */
[----:B------:R-:W-:-:S06]  /*0b30*/  UMOV UR7, 0x3f3c71c7 ;  /* 0x3f3c71c700077882 */ /* 0x000fcc0000000000 */
[----:B------:R-:W-:Y:S01]  /*0b40*/  DFMA R18, R22, R16, UR6 ;  /* 0x0000000616127e2b */ /* 0x000fe20008000010 */
[----:B------:R-:W-:Y:S01]  /*0b50*/  UMOV UR6, 0x9242b910 ;  /* 0x9242b91000067882 */ /* 0x000fe20000000000 */
[----:B------:R-:W-:Y:S01]  /*0b60*/  UMOV UR7, 0x3f624924 ;  /* 0x3f62492400077882 */ /* 0x000fe20000000000 */
[----:B------:R-:W-:-:S05]  /*0b70*/  DADD R16, R12, -R10 ;  /* 0x000000000c107229 */ /* 0x000fca000000080a */
[----:B------:R-:W-:Y:S01]  /*0b80*/  DFMA R18, R22, R18, UR6 ;  /* 0x0000000616127e2b */ /* 0x000fe20008000012 */
[----:B------:R-:W-:Y:S01]  /*0b90*/  UMOV UR6, 0x99999dfb ;  /* 0x99999dfb00067882 */ /* 0x000fe20000000000 */
[----:B------:R-:W-:Y:S01]  /*0ba0*/  UMOV UR7, 0x3f899999 ;  /* 0x3f89999900077882 */ /* 0x000fe20000000000 */
[----:B------:R-:W-:-:S05]  /*0bb0*/  DADD R16, R16, R16 ;  /* 0x0000000010107229 */ /* 0x000fca0000000010 */
[----:B------:R-:W-:Y:S01]  /*0bc0*/  DFMA R18, R22, R18, UR6 ;  /* 0x0000000616127e2b */ /* 0x000fe20008000012 */
[----:B------:R-:W-:Y:S01]  /*0bd0*/  UMOV UR6, 0x55555555 ;  /* 0x5555555500067882 */ /* 0x000fe20000000000 */
[----:B------:R-:W-:Y:S01]  /*0be0*/  UMOV UR7, 0x3fb55555 ;  /* 0x3fb5555500077882 */ /* 0x000fe20000000000 */
[----:B------:R-:W-:-:S05]  /*0bf0*/  DFMA R16, R12, -R10, R16 ;  /* 0x8000000a0c10722b */ /* 0x000fca0000000010 */
[----:B------:R-:W-:-:S03]  /*0c00*/  DFMA R12, R22, R18, UR6 ;  /* 0x00000006160c7e2b */ /* 0x000fc60008000012 */
[----:B------:R-:W-:Y:S02]  /*0c10*/  DMUL R14, R14, R16 ;  /* 0x000000100e0e7228 */ /* 0x000fe40000000000 */
[----:B------:R-:W-:-:S03]  /*0c20*/  DMUL R16, R10, R10 ;  /* 0x0000000a0a107228 */ /* 0x000fc60000000000 */
[----:B------:R-:W-:Y:S01]  /*0c30*/  DADD R20, -R12, UR6 ;  /* 0x000000060c147e29 */ /* 0x000fe20008000100 */
[----:B------:R-:W-:Y:S01]  /*0c40*/  UMOV UR6, 0xb9e7b0 ;  /* 0x00b9e7b000067882 */ /* 0x000fe20000000000 */
[----:B------:R-:W-:-:S03]  /*0c50*/  UMOV UR7, 0x3c46a4cb ;  /* 0x3c46a4cb00077882 */ /* 0x000fc60000000000 */
[----:B------:R-:W-:-:S03]  /*0c60*/  DFMA R24, R10, R10, -R16 ;  /* 0x0000000a0a18722b */ /* 0x000fc60000000810 */
[----:B------:R-:W-:Y:S02]  /*0c70*/  DFMA R18, R22, R18, R20 ;  /* 0x000000121612722b */ /* 0x000fe40000000014 */
[----:B------:R-:W-:Y:S01]  /*0c80*/  DMUL R20, R10, R16 ;  /* 0x000000100a147228 */ /* 0x000fe20000000000 */
[----:B------:R-:W-:Y:S02]  /*0c90*/  VIADD R23, R15, 0x100000 ;  /* 0x001000000f177836 */ /* 0x000fe40000000000 */
[----:B------:R-:W-:-:S03]  /*0ca0*/  IMAD.MOV.U32 R22, RZ, RZ, R14 ;  /* 0x000000ffff167224 */ /* 0x000fc600078e000e */
[----:B------:R-:W-:Y:S01]  /*0cb0*/  DADD R18, R18, -UR6 ;  /* 0x8000000612127e29 */ /* 0x000fe20008000000 */
[----:B------:R-:W-:Y:S01]  /*0cc0*/  UMOV UR6, 0x80000000 ;  /* 0x8000000000067882 */ /* 0x000fe20000000000 */
[----:B------:R-:W-:Y:S01]  /*0cd0*/  UMOV UR7, 0x43300000 ;  /* 0x4330000000077882 */ /* 0x000fe20000000000 */
[C---:B------:R-:W-:Y:S02]  /*0ce0*/  DFMA R22, R10.reuse, R22, R24 ;  /* 0x000000160a16722b */ /* 0x040fe40000000018 */
[----:B------:R-:W-:-:S08]  /*0cf0*/  DFMA R24, R10, R16, -R20 ;  /* 0x000000100a18722b */ /* 0x000fd00000000814 */
[----:B------:R-:W-:Y:S02]  /*0d00*/  DFMA R24, R14, R16, R24 ;  /* 0x000000100e18722b */ /* 0x000fe40000000018 */
[----:B------:R-:W-:-:S06]  /*0d10*/  DADD R16, R12, R18 ;  /* 0x000000000c107229 */ /* 0x000fcc0000000012 */
[----:B------:R-:W-:Y:S02]  /*0d20*/  DFMA R22, R10, R22, R24 ;  /* 0x000000160a16722b */ /* 0x000fe40000000018 */
[----:B------:R-:W-:Y:S02]  /*0d30*/  DADD R24, R12, -R16 ;  /* 0x000000000c187229 */ /* 0x000fe40000000810 */
[----:B------:R-:W-:-:S06]  /*0d40*/  DMUL R12, R16, R20 ;  /* 0x00000014100c7228 */ /* 0x000fcc0000000000 */
[----:B------:R-:W-:Y:S02]  /*0d50*/  DADD R24, R18, R24 ;  /* 0x0000000012187229 */ /* 0x000fe40000000018 */
[----:B------:R-:W-:-:S08]  /*0d60*/  DFMA R18, R16, R20, -R12 ;  /* 0x000000141012722b */ /* 0x000fd0000000080c */
[----:B------:R-:W-:-:S08]  /*0d70*/  DFMA R18, R16, R22, R18 ;  /* 0x000000161012722b */ /* 0x000fd00000000012 */
[----:B------:R-:W-:-:S08]  /*0d80*/  DFMA R24, R24, R20, R18 ;  /* 0x000000141818722b */ /* 0x000fd00000000012 */
[----:B------:R-:W-:-:S08]  /*0d90*/  DADD R18, R12, R24 ;  /* 0x000000000c127229 */ /* 0x000fd00000000018 */
[--C-:B------:R-:W-:Y:S02]  /*0da0*/  DADD R16, R10, R18.reuse ;  /* 0x000000000a107229 */ /* 0x100fe40000000012 */
[----:B------:R-:W-:-:S06]  /*0db0*/  DADD R12, R12, -R18 ;  /* 0x000000000c0c7229 */ /* 0x000fcc0000000812 */
[----:B------:R-:W-:Y:S02]  /*0dc0*/  DADD R10, R10, -R16 ;  /* 0x000000000a0a7229 */ /* 0x000fe40000000810 */
[----:B------:R-:W-:-:S06]  /*0dd0*/  DADD R12, R24, R12 ;  /* 0x00000000180c7229 */ /* 0x000fcc000000000c */
[----:B------:R-:W-:-:S08]  /*0de0*/  DADD R10, R18, R10 ;  /* 0x00000000120a7229 */ /* 0x000fd0000000000a */
[----:B------:R-:W-:-:S08]  /*0df0*/  DADD R10, R12, R10 ;  /* 0x000000000c0a7229 */ /* 0x000fd0000000000a */
[----:B------:R-:W-:Y:S01]  /*0e00*/  DADD R14, R14, R10 ;  /* 0x000000000e0e7229 */ /* 0x000fe2000000000a */
[----:B------:R-:W-:Y:S01]  /*0e10*/  LOP3.LUT R10, R8, 0x80000000, RZ, 0x3c, !PT ;  /* 0x80000000080a7812 */ /* 0x000fe200078e3cff */
[----:B------:R-:W-:-:S06]  /*0e20*/  IMAD.MOV.U32 R11, RZ, RZ, 0x43300000 ;  /* 0x43300000ff0b7424 */ /* 0x000fcc00078e00ff */
[----:B------:R-:W-:Y:S02]  /*0e30*/  DADD R12, R16, R14 ;  /* 0x00000000100c7229 */ /* 0x000fe4000000000e */
[----:B------:R-:W-:Y:S01]  /*0e40*/  DADD R10, R10, -UR6 ;  /* 0x800000060a0a7e29 */ /* 0x000fe20008000000 */
[----:B------:R-:W-:Y:S01]  /*0e50*/  UMOV UR6, 0xfefa39ef ;  /* 0xfefa39ef00067882 */ /* 0x000fe20000000000 */
[----:B------:R-:W-:-:S04]  /*0e60*/  UMOV UR7, 0x3fe62e42 ;  /* 0x3fe62e4200077882 */ /* 0x000fc80000000000 */
[--C-:B------:R-:W-:Y:S02]  /*0e70*/  DADD R16, R16, -R12.reuse ;  /* 0x0000000010107229 */ /* 0x100fe4000000080c */
[----:B------:R-:W-:-:S06]  /*0e80*/  DFMA R8, R10, UR6, R12 ;  /* 0x000000060a087c2b */ /* 0x000fcc000800000c */
[----:B------:R-:W-:Y:S02]  /*0e90*/  DADD R16, R14, R16 ;  /* 0x000000000e107229 */ /* 0x000fe40000000010 */
[----:B------:R-:W-:-:S08]  /*0ea0*/  DFMA R18, R10, -UR6, R8 ;  /* 0x800000060a127c2b */ /* 0x000fd00008000008 */
[----:B------:R-:W-:-:S08]  /*0eb0*/  DADD R18, -R12, R18 ;  /* 0x000000000c127229 */ /* 0x000fd00000000112 */
[----:B------:R-:W-:-:S08]  /*0ec0*/  DADD R16, R16, -R18 ;  /* 0x0000000010107229 */ /* 0x000fd00000000812 */
[----:B------:R-:W-:-:S08]  /*0ed0*/  DFMA R16, R10, UR8, R16 ;  /* 0x000000080a107c2b */ /* 0x000fd00008000010 */
[----:B------:R-:W-:-:S08]  /*0ee0*/  DADD R10, R8, R16 ;  /* 0x00000000080a7229 */ /* 0x000fd00000000010 */
[----:B------:R-:W-:Y:S02]  /*0ef0*/  DADD R12, R8, -R10 ;  /* 0x00000000080c7229 */ /* 0x000fe4000000080a */
[----:B------:R-:W-:-:S06]  /*0f00*/  DMUL R8, R10, 2 ;  /* 0x400000000a087828 */ /* 0x000fcc0000000000 */
[----:B------:R-:W-:Y:S02]  /*0f10*/  DADD R12, R16, R12 ;  /* 0x00000000100c7229 */ /* 0x000fe4000000000c */
[----:B------:R-:W-:-:S08]  /*0f20*/  DFMA R14, R10, 2, -R8 ;  /* 0x400000000a0e782b */ /* 0x000fd00000000808 */
[----:B------:R-:W-:Y:S01]  /*0f30*/  DFMA R14, R12, 2, R14 ;  /* 0x400000000c0e782b */ /* 0x000fe2000000000e */
[----:B------:R-:W-:Y:S02]  /*0f40*/  IMAD.MOV.U32 R12, RZ, RZ, 0x652b82fe ;  /* 0x652b82feff0c7424 */ /* 0x000fe400078e00ff */
[----:B------:R-:W-:-:S05]  /*0f50*/  IMAD.MOV.U32 R13, RZ, RZ, 0x3ff71547 ;  /* 0x3ff71547ff0d7424 */ /* 0x000fca00078e00ff */
[----:B------:R-:W-:-:S08]  /*0f60*/  DADD R10, R8, R14 ;  /* 0x00000000080a7229 */ /* 0x000fd0000000000e */
[----:B------:R-:W-:Y:S02]  /*0f70*/  DFMA R12, R10, R12, 6.75539944105574400000e+15 ;  /* 0x433800000a0c742b */ /* 0x000fe4000000000c */
[----:B------:R-:W-:Y:S01]  /*0f80*/  FSETP.GEU.AND P0, PT, |R11|, 4.1917929649353027344, PT ;  /* 0x4086232b0b00780b */ /* 0x000fe20003f0e200 */
[----:B------:R-:W-:-:S05]  /*0f90*/  DADD R8, R8, -R10 ;  /* 0x0000000008087229 */ /* 0x000fca000000080a */
[----:B------:R-:W-:-:S03]  /*0fa0*/  DADD R16, R12, -6.75539944105574400000e+15 ;  /* 0xc33800000c107429 */ /* 0x000fc60000000000 */
[----:B------:R-:W-:-:S05]  /*0fb0*/  DADD R14, R14, R8 ;  /* 0x000000000e0e7229 */ /* 0x000fca0000000008 */
[----:B------:R-:W-:Y:S01]  /*0fc0*/  DFMA R18, R16, -UR6, R10 ;  /* 0x8000000610127c2b */ /* 0x000fe2000800000a */
[----:B------:R-:W-:Y:S01]  /*0fd0*/  UMOV UR6, 0x3b39803f ;  /* 0x3b39803f00067882 */ /* 0x000fe20000000000 */
[----:B------:R-:W-:-:S06]  /*0fe0*/  UMOV UR7, 0x3c7abc9e ;  /* 0x3c7abc9e00077882 */ /* 0x000fcc0000000000 */
[----:B------:R-:W-:Y:S01]  /*0ff0*/  DFMA R16, R16, -UR6, R18 ;  /* 0x8000000610107c2b */ /* 0x000fe20008000012 */
[----:B------:R-:W-:Y:S01]  /*1000*/  UMOV UR6, 0x69ce2bdf ;  /* 0x69ce2bdf00067882 */ /* 0x000fe20000000000 */
[----:B------:R-:W-:Y:S01]  /*1010*/  MOV R18, 0xfca213ea ;  /* 0xfca213ea00127802 */ /* 0x000fe20000000f00 */
[----:B------:R-:W-:Y:S01]  /*1020*/  IMAD.MOV.U32 R19, RZ, RZ, 0x3e928af3 ;  /* 0x3e928af3ff137424 */ /* 0x000fe200078e00ff */
[----:B------:R-:W-:-:S05]  /*1030*/  UMOV UR7, 0x3e5ade15 ;  /* 0x3e5ade1500077882 */ /* 0x000fca0000000000 */
        /* <DEDUP_REMOVED lines=24> */
[----:B------:R-:W-:-:S08]  /*11c0*/  DFMA R18, R16, R18, UR6 ;  /* 0x0000000610127e2b */ /* 0x000fd00008000012 */
[----:B------:R-:W-:-:S08]  /*11d0*/  DFMA R18, R16, R18, 1 ;  /* 0x3ff000001012742b */ /* 0x000fd00000000012 */
[----:B------:R-:W-:-:S10]  /*11e0*/  DFMA R16, R16, R18, 1 ;  /* 0x3ff000001010742b */ /* 0x000fd40000000012 */
[----:B------:R-:W-:Y:S02]  /*11f0*/  IMAD R9, R12, 0x100000, R17 ;  /* 0x001000000c097824 */ /* 0x000fe400078e0211 */
[----:B------:R-:W-:Y:S01]  /*1200*/  IMAD.MOV.U32 R8, RZ, RZ, R16 ;  /* 0x000000ffff087224 */ /* 0x000fe200078e0010 */
[----:B------:R-:W-:Y:S06]  /*1210*/  @!P0 BRA `(.L_x_12) ;  /* 0x0000000000308947 */ /* 0x000fec0003800000 */
[----:B------:R-:W-:Y:S01]  /*1220*/  FSETP.GEU.AND P1, PT, |R11|, 4.2275390625, PT ;  /* 0x408748000b00780b */ /* 0x000fe20003f2e200 */
[C---:B------:R-:W-:Y:S02]  /*1230*/  DADD R8, R10.reuse, +INF ;  /* 0x7ff000000a087429 */ /* 0x040fe40000000000 */
[----:B------:R-:W-:-:S08]  /*1240*/  DSETP.GEU.AND P0, PT, R10, RZ, PT ;  /* 0x000000ff0a00722a */ /* 0x000fd00003f0e000 */
[----:B------:R-:W-:Y:S02]  /*1250*/  FSEL R8, R8, RZ, P0 ;  /* 0x000000ff08087208 */ /* 0x000fe40000000000 */
[----:B------:R-:W-:Y:S02]  /*1260*/  @!P1 LEA.HI R3, R12, R12, RZ, 0x1 ;  /* 0x0000000c0c039211 */ /* 0x000fe400078f08ff */
[----:B------:R-:W-:Y:S02]  /*1270*/  FSEL R9, R9, RZ, P0 ;  /* 0x000000ff09097208 */ /* 0x000fe40000000000 */
[----:B------:R-:W-:-:S04]  /*1280*/  @!P1 SHF.R.S32.HI R3, RZ, 0x1, R3 ;  /* 0x00000001ff039819 */ /* 0x000fc80000011403 */
[----:B------:R-:W-:Y:S01]  /*1290*/  @!P1 LEA R17, R3, R17, 0x14 ;  /* 0x0000001103119211 */ /* 0x000fe200078ea0ff */
[----:B------:R-:W-:-:S05]  /*12a0*/  @!P1 IMAD.IADD R10, R12, 0x1, -R3 ;  /* 0x000000010c0a9824 */ /* 0x000fca00078e0a03 */
[----:B------:R-:W-:Y:S01]  /*12b0*/  @!P1 LEA R11, R10, 0x3ff00000, 0x14 ;  /* 0x3ff000000a0b9811 */ /* 0x000fe200078ea0ff */
[----:B------:R-:W-:-:S06]  /*12c0*/  @!P1 IMAD.MOV.U32 R10, RZ, RZ, RZ ;  /* 0x000000ffff0a9224 */ /* 0x000fcc00078e00ff */
[----:B------:R-:W-:-:S11]  /*12d0*/  @!P1 DMUL R8, R16, R10 ;  /* 0x0000000a10089228 */ /* 0x000fd60000000000 */
.L_x_12:
[----:B------:R-:W-:Y:S02]  /*12e0*/  DFMA R14, R14, R8, R8 ;  /* 0x000000080e0e722b */ /* 0x000fe40000000008 */
[----:B------:R-:W-:-:S08]  /*12f0*/  DSETP.NEU.AND P0, PT, |R8|, +INF , PT ;  /* 0x7ff000000800742a */ /* 0x000fd00003f0d200 */
[----:B------:R-:W-:Y:S01]  /*1300*/  FSEL R13, R8, R14, !P0 ;  /* 0x0000000e080d7208 */ /* 0x000fe20004000000 */
[----:B------:R-:W-:Y:S01]  /*1310*/  IMAD.MOV.U32 R8, RZ, RZ, R0 ;  /* 0x000000ffff087224 */ /* 0x000fe200078e0000 */
[----:B------:R-:W-:Y:S01]  /*1320*/  FSEL R14, R9, R15, !P0 ;  /* 0x0000000f090e7208 */ /* 0x000fe20004000000 */
[----:B------:R-:W-:-:S04]  /*1330*/  IMAD.MOV.U32 R9, RZ, RZ, 0x0 ;  /* 0x00000000ff097424 */ /* 0x000fc800078e00ff */
[----:B------:R-:W-:Y:S05]  /*1340*/  RET.REL.NODEC R8 `(_Z15distance_kernelP6float2Pfi) ;  /* 0xffffffec082c7950 */ /* 0x000fea0003c3ffff */
.L_x_13:
[----:B------:R-:W-:-:S00]  /*1350*/  BRA `(.L_x_13) ;  /* 0xfffffffc00fc7947 */ /* 0x000fc0000383ffff */
[----:B------:R-:W-:-:S00]  /*1360*/  NOP ;  /* 0x0000000000007918 */ /* 0x000fc00000000000 */
        /* <DEDUP_REMOVED lines=9> */
.L_x_15:


//--------------------- .nv.shared.reserved.0     --------------------------
	.section	.nv.shared.reserved.0,"aw",@nobits
	.weak		__nv_reservedSMEM_offset_0_alias
	.size		__nv_reservedSMEM_offset_0_alias, 0, 64
	.other		__nv_reservedSMEM_offset_0_alias,@"STO_CUDA_RESERVED_SHARED STV_DEFAULT"
__nv_reservedSMEM_offset_0_alias:
	.zero		0
	.zero		64


//--------------------- .nv.constant0._Z15distance_kernelP6float2Pfi --------------------------
	.section	.nv.constant0._Z15distance_kernelP6float2Pfi,"a",@progbits
	.sectionflags	@""
	.align	4
.nv.constant0._Z15distance_kernelP6float2Pfi:
	.zero		916


//--------------------- SYMBOLS --------------------------

	.type		.nv.reservedSmem.offset0,@object
	.size		.nv.reservedSmem.offset0,0x4
